//
// Generated by NVIDIA NVVM Compiler
//
// Compiler Build ID: CL-36424714
// Cuda compilation tools, release 13.0, V13.0.88
// Based on NVVM 20.0.0
//

.version 9.0
.target sm_100
.address_size 64

	// .globl	_Z4scanPfS_i
// _ZZ4scanPfS_iE9sharedMem has been demoted

.visible .entry _Z4scanPfS_i(
	.param .u64 .ptr .align 1 _Z4scanPfS_i_param_0,
	.param .u64 .ptr .align 1 _Z4scanPfS_i_param_1,
	.param .u32 _Z4scanPfS_i_param_2
)
{
	.reg .pred 	%p<27>;
	.reg .b32 	%r<86>;
	.reg .b32 	%f<79>;
	.reg .b64 	%rd<11>;
	// demoted variable
	.shared .align 4 .b8 _ZZ4scanPfS_iE9sharedMem[4096];
	ld.param.u64 	%rd3, [_Z4scanPfS_i_param_0];
	ld.param.u64 	%rd4, [_Z4scanPfS_i_param_1];
	ld.param.u32 	%r22, [_Z4scanPfS_i_param_2];
	cvta.to.global.u64 	%rd1, %rd4;
	mov.u32 	%r1, %tid.x;
	mov.u32 	%r2, %ntid.x;
	mov.u32 	%r3, %ctaid.x;
	mad.lo.s32 	%r4, %r2, %r3, %r1;
	setp.ge.u32 	%p1, %r4, %r22;
	mov.f32 	%f78, 0f00000000;
	@%p1 bra 	$L__BB0_2;
	cvta.to.global.u64 	%rd5, %rd3;
	mul.wide.u32 	%rd6, %r4, 4;
	add.s64 	%rd7, %rd5, %rd6;
	ld.global.f32 	%f78, [%rd7];
$L__BB0_2:
	shl.b32 	%r23, %r1, 2;
	mov.u32 	%r24, _ZZ4scanPfS_iE9sharedMem;
	add.s32 	%r5, %r24, %r23;
	st.shared.f32 	[%r5], %f78;
	bar.sync 	0;
	add.s32 	%r6, %r1, 1;
	setp.gt.u32 	%p2, %r1, 511;
	@%p2 bra 	$L__BB0_4;
	shl.b32 	%r25, %r6, 3;
	add.s32 	%r27, %r24, %r25;
	ld.shared.f32 	%f4, [%r27+-8];
	ld.shared.f32 	%f5, [%r27+-4];
	add.f32 	%f6, %f4, %f5;
	st.shared.f32 	[%r27+-4], %f6;
$L__BB0_4:
	bar.sync 	0;
	setp.gt.u32 	%p3, %r1, 255;
	@%p3 bra 	$L__BB0_6;
	shl.b32 	%r28, %r6, 4;
	add.s32 	%r30, %r24, %r28;
	ld.shared.f32 	%f7, [%r30+-12];
	ld.shared.f32 	%f8, [%r30+-4];
	add.f32 	%f9, %f7, %f8;
	st.shared.f32 	[%r30+-4], %f9;
$L__BB0_6:
	bar.sync 	0;
	setp.gt.u32 	%p4, %r1, 127;
	@%p4 bra 	$L__BB0_8;
	shl.b32 	%r31, %r6, 5;
	add.s32 	%r33, %r24, %r31;
	ld.shared.f32 	%f10, [%r33+-20];
	ld.shared.f32 	%f11, [%r33+-4];
	add.f32 	%f12, %f10, %f11;
	st.shared.f32 	[%r33+-4], %f12;
$L__BB0_8:
	bar.sync 	0;
	setp.gt.u32 	%p5, %r1, 63;
	@%p5 bra 	$L__BB0_10;
	shl.b32 	%r34, %r6, 6;
	add.s32 	%r36, %r24, %r34;
	ld.shared.f32 	%f13, [%r36+-36];
	ld.shared.f32 	%f14, [%r36+-4];
	add.f32 	%f15, %f13, %f14;
	st.shared.f32 	[%r36+-4], %f15;
$L__BB0_10:
	bar.sync 	0;
	setp.gt.u32 	%p6, %r1, 31;
	@%p6 bra 	$L__BB0_12;
	shl.b32 	%r37, %r6, 7;
	add.s32 	%r39, %r24, %r37;
	ld.shared.f32 	%f16, [%r39+-68];
	ld.shared.f32 	%f17, [%r39+-4];
	add.f32 	%f18, %f16, %f17;
	st.shared.f32 	[%r39+-4], %f18;
$L__BB0_12:
	bar.sync 	0;
	setp.gt.u32 	%p7, %r1, 15;
	@%p7 bra 	$L__BB0_14;
	shl.b32 	%r40, %r6, 8;
	add.s32 	%r42, %r24, %r40;
	ld.shared.f32 	%f19, [%r42+-132];
	ld.shared.f32 	%f20, [%r42+-4];
	add.f32 	%f21, %f19, %f20;
	st.shared.f32 	[%r42+-4], %f21;
$L__BB0_14:
	bar.sync 	0;
	setp.gt.u32 	%p8, %r1, 7;
	@%p8 bra 	$L__BB0_16;
	shl.b32 	%r43, %r6, 9;
	add.s32 	%r45, %r24, %r43;
	ld.shared.f32 	%f22, [%r45+-260];
	ld.shared.f32 	%f23, [%r45+-4];
	add.f32 	%f24, %f22, %f23;
	st.shared.f32 	[%r45+-4], %f24;
$L__BB0_16:
	bar.sync 	0;
	setp.gt.u32 	%p9, %r1, 3;
	@%p9 bra 	$L__BB0_18;
	shl.b32 	%r46, %r6, 10;
	add.s32 	%r48, %r24, %r46;
	ld.shared.f32 	%f25, [%r48+-516];
	ld.shared.f32 	%f26, [%r48+-4];
	add.f32 	%f27, %f25, %f26;
	st.shared.f32 	[%r48+-4], %f27;
$L__BB0_18:
	bar.sync 	0;
	setp.gt.u32 	%p10, %r1, 1;
	@%p10 bra 	$L__BB0_20;
	shl.b32 	%r49, %r6, 11;
	add.s32 	%r51, %r24, %r49;
	ld.shared.f32 	%f28, [%r51+-1028];
	ld.shared.f32 	%f29, [%r51+-4];
	add.f32 	%f30, %f28, %f29;
	st.shared.f32 	[%r51+-4], %f30;
$L__BB0_20:
	bar.sync 	0;
	setp.ne.s32 	%p11, %r1, 0;
	@%p11 bra 	$L__BB0_22;
	ld.shared.f32 	%f31, [_ZZ4scanPfS_iE9sharedMem+2044];
	ld.shared.f32 	%f32, [_ZZ4scanPfS_iE9sharedMem+4092];
	add.f32 	%f33, %f31, %f32;
	st.shared.f32 	[_ZZ4scanPfS_iE9sharedMem+4092], %f33;
$L__BB0_22:
	setp.ne.s32 	%p12, %r1, 0;
	bar.sync 	0;
	shl.b32 	%r7, %r6, 1;
	bar.sync 	0;
	bar.sync 	0;
	@%p12 bra 	$L__BB0_24;
	ld.shared.f32 	%f34, [_ZZ4scanPfS_iE9sharedMem+2044];
	ld.shared.f32 	%f35, [_ZZ4scanPfS_iE9sharedMem+3068];
	add.f32 	%f36, %f34, %f35;
	st.shared.f32 	[_ZZ4scanPfS_iE9sharedMem+3068], %f36;
$L__BB0_24:
	bar.sync 	0;
	setp.gt.u32 	%p13, %r1, 2;
	@%p13 bra 	$L__BB0_26;
	shl.b32 	%r52, %r7, 9;
	add.s32 	%r54, %r24, %r52;
	ld.shared.f32 	%f37, [%r54+-4];
	ld.shared.f32 	%f38, [%r54+508];
	add.f32 	%f39, %f37, %f38;
	st.shared.f32 	[%r54+508], %f39;
$L__BB0_26:
	bar.sync 	0;
	setp.gt.u32 	%p14, %r1, 6;
	@%p14 bra 	$L__BB0_28;
	shl.b32 	%r55, %r7, 8;
	add.s32 	%r57, %r24, %r55;
	ld.shared.f32 	%f40, [%r57+-4];
	ld.shared.f32 	%f41, [%r57+252];
	add.f32 	%f42, %f40, %f41;
	st.shared.f32 	[%r57+252], %f42;
$L__BB0_28:
	bar.sync 	0;
	setp.gt.u32 	%p15, %r1, 14;
	@%p15 bra 	$L__BB0_30;
	shl.b32 	%r58, %r7, 7;
	add.s32 	%r60, %r24, %r58;
	ld.shared.f32 	%f43, [%r60+-4];
	ld.shared.f32 	%f44, [%r60+124];
	add.f32 	%f45, %f43, %f44;
	st.shared.f32 	[%r60+124], %f45;
$L__BB0_30:
	bar.sync 	0;
	setp.gt.u32 	%p16, %r1, 30;
	@%p16 bra 	$L__BB0_32;
	shl.b32 	%r61, %r7, 6;
	add.s32 	%r63, %r24, %r61;
	ld.shared.f32 	%f46, [%r63+-4];
	ld.shared.f32 	%f47, [%r63+60];
	add.f32 	%f48, %f46, %f47;
	st.shared.f32 	[%r63+60], %f48;
$L__BB0_32:
	bar.sync 	0;
	setp.gt.u32 	%p17, %r1, 62;
	@%p17 bra 	$L__BB0_34;
	shl.b32 	%r64, %r7, 5;
	add.s32 	%r66, %r24, %r64;
	ld.shared.f32 	%f49, [%r66+-4];
	ld.shared.f32 	%f50, [%r66+28];
	add.f32 	%f51, %f49, %f50;
	st.shared.f32 	[%r66+28], %f51;
$L__BB0_34:
	bar.sync 	0;
	setp.gt.u32 	%p18, %r1, 126;
	@%p18 bra 	$L__BB0_36;
	shl.b32 	%r67, %r7, 4;
	add.s32 	%r69, %r24, %r67;
	ld.shared.f32 	%f52, [%r69+-4];
	ld.shared.f32 	%f53, [%r69+12];
	add.f32 	%f54, %f52, %f53;
	st.shared.f32 	[%r69+12], %f54;
$L__BB0_36:
	bar.sync 	0;
	setp.gt.u32 	%p19, %r1, 254;
	@%p19 bra 	$L__BB0_38;
	shl.b32 	%r70, %r7, 3;
	add.s32 	%r72, %r24, %r70;
	ld.shared.f32 	%f55, [%r72+-4];
	ld.shared.f32 	%f56, [%r72+4];
	add.f32 	%f57, %f55, %f56;
	st.shared.f32 	[%r72+4], %f57;
$L__BB0_38:
	bar.sync 	0;
	setp.gt.u32 	%p20, %r1, 510;
	@%p20 bra 	$L__BB0_40;
	add.s32 	%r74, %r5, %r23;
	ld.shared.f32 	%f58, [%r74+4];
	ld.shared.f32 	%f59, [%r74+8];
	add.f32 	%f60, %f58, %f59;
	st.shared.f32 	[%r74+8], %f60;
$L__BB0_40:
	bar.sync 	0;
	ld.shared.f32 	%f61, [%r5];
	mul.wide.u32 	%rd8, %r4, 4;
	add.s64 	%rd2, %rd1, %rd8;
	st.global.f32 	[%rd2], %f61;
	bar.sync 	0;
	setp.ge.u32 	%p21, %r1, %r3;
	@%p21 bra 	$L__BB0_42;
	mul.lo.s32 	%r75, %r1, %r2;
	mul.wide.u32 	%rd9, %r75, 4;
	add.s64 	%rd10, %rd1, %rd9;
	ld.global.f32 	%f62, [%rd10+4092];
	st.shared.f32 	[%r5], %f62;
$L__BB0_42:
	bar.sync 	0;
	setp.eq.s32 	%p22, %r3, 0;
	@%p22 bra 	$L__BB0_49;
	and.b32  	%r8, %r3, 3;
	setp.lt.u32 	%p23, %r3, 4;
	mov.b32 	%r83, 0;
	@%p23 bra 	$L__BB0_46;
	and.b32  	%r83, %r3, 2147483644;
	add.s32 	%r81, %r24, 8;
	neg.s32 	%r82, %r83;
$L__BB0_45:
	ld.shared.f32 	%f63, [%r81+-8];
	ld.global.f32 	%f64, [%rd2];
	add.f32 	%f65, %f63, %f64;
	st.global.f32 	[%rd2], %f65;
	bar.sync 	0;
	ld.shared.f32 	%f66, [%r81+-4];
	ld.global.f32 	%f67, [%rd2];
	add.f32 	%f68, %f66, %f67;
	st.global.f32 	[%rd2], %f68;
	bar.sync 	0;
	ld.shared.f32 	%f69, [%r81];
	ld.global.f32 	%f70, [%rd2];
	add.f32 	%f71, %f69, %f70;
	st.global.f32 	[%rd2], %f71;
	bar.sync 	0;
	ld.shared.f32 	%f72, [%r81+4];
	ld.global.f32 	%f73, [%rd2];
	add.f32 	%f74, %f72, %f73;
	st.global.f32 	[%rd2], %f74;
	bar.sync 	0;
	add.s32 	%r82, %r82, 4;
	add.s32 	%r81, %r81, 16;
	setp.ne.s32 	%p24, %r82, 0;
	@%p24 bra 	$L__BB0_45;
$L__BB0_46:
	setp.eq.s32 	%p25, %r8, 0;
	@%p25 bra 	$L__BB0_49;
	shl.b32 	%r79, %r83, 2;
	add.s32 	%r85, %r24, %r79;
	neg.s32 	%r84, %r8;
$L__BB0_48:
	.pragma "nounroll";
	ld.shared.f32 	%f75, [%r85];
	ld.global.f32 	%f76, [%rd2];
	add.f32 	%f77, %f75, %f76;
	st.global.f32 	[%rd2], %f77;
	bar.sync 	0;
	add.s32 	%r85, %r85, 4;
	add.s32 	%r84, %r84, 1;
	setp.ne.s32 	%p26, %r84, 0;
	@%p26 bra 	$L__BB0_48;
$L__BB0_49:
	ret;

}


// ===== COMPILED SASS (sm_100) =====

	.target	sm_100

	.elftype	@"ET_EXEC"


//--------------------- .note.nv.tkinfo           --------------------------
	.section	.note.nv.tkinfo,"",@"SHT_NOTE"
	.sectionflags	@"SHF_NOTE_NV_TKINFO"
	.tkinfo
        /*0018*/ 	.word	0x00000002
        /*0030*/ 	.string	""
        /*0030*/ 	.string	"ptxas"
        /*0030*/ 	.string	"Cuda compilation tools, release 13.0, V13.0.88"
        /*0030*/ 	.string	"Build cuda_13.0.r13.0/compiler.36424714_0"
        /*0030*/ 	.string	"-arch sm_100 -m 64 "



//--------------------- .note.nv.cuinfo           --------------------------
	.section	.note.nv.cuinfo,"",@"SHT_NOTE"
	.sectionflags	@"SHF_NOTE_NV_CUINFO"
        /*0018*/ 	.short	0x0002
        /*001a*/ 	.short	0x0064
        /*001c*/ 	.short	0x0082
	.zero		2


//--------------------- .nv.info                  --------------------------
	.section	.nv.info,"",@"SHT_CUDA_INFO"
	.align	4


	//----- nvinfo : EIATTR_REGCOUNT
	.align		4
        /*0000*/ 	.byte	0x04, 0x2f
        /*0002*/ 	.short	(.L_1 - .L_0)
	.align		4
.L_0:
        /*0004*/ 	.word	index@(_Z4scanPfS_i)
        /*0008*/ 	.word	0x00000011


	//----- nvinfo : EIATTR_FRAME_SIZE
	.align		4
.L_1:
        /*000c*/ 	.byte	0x04, 0x11
        /*000e*/ 	.short	(.L_3 - .L_2)
	.align		4
.L_2:
        /*0010*/ 	.word	index@(_Z4scanPfS_i)
        /*0014*/ 	.word	0x00000000


	//----- nvinfo : EIATTR_MIN_STACK_SIZE
	.align		4
.L_3:
        /*0018*/ 	.byte	0x04, 0x12
        /*001a*/ 	.short	(.L_5 - .L_4)
	.align		4
.L_4:
        /*001c*/ 	.word	index@(_Z4scanPfS_i)
        /*0020*/ 	.word	0x00000000
.L_5:


//--------------------- .nv.compat                --------------------------
	.section	.nv.compat,"",@"SHT_CUDA_COMPAT_INFO"
	.align	4
        /*0000*/ 	.byte	0x02, 0x09, 0x00, 0x00, 0x02, 0x02, 0x01, 0x00, 0x02, 0x05, 0x05, 0x00, 0x03, 0x07, 0x01, 0x01
        /*0010*/ 	.byte	0x02, 0x03, 0x00, 0x00, 0x02, 0x06, 0x01, 0x00, 0x04, 0x0b, 0x08, 0x00, 0x09, 0x00, 0x00, 0x00
        /*0020*/ 	.byte	0x00, 0x00, 0x00, 0x00


//--------------------- .nv.info._Z4scanPfS_i     --------------------------
	.section	.nv.info._Z4scanPfS_i,"",@"SHT_CUDA_INFO"
	.sectionflags	@""
	.align	4


	//----- nvinfo : EIATTR_CUDA_API_VERSION
	.align		4
        /*0000*/ 	.byte	0x04, 0x37
        /*0002*/ 	.short	(.L_7 - .L_6)
.L_6:
        /*0004*/ 	.word	0x00000082


	//----- nvinfo : EIATTR_KPARAM_INFO
	.align		4
.L_7:
        /*0008*/ 	.byte	0x04, 0x17
        /*000a*/ 	.short	(.L_9 - .L_8)
.L_8:
        /*000c*/ 	.word	0x00000000
        /*0010*/ 	.short	0x0002
        /*0012*/ 	.short	0x0010
        /*0014*/ 	.byte	0x00, 0xf0, 0x11, 0x00


	//----- nvinfo : EIATTR_KPARAM_INFO
	.align		4
.L_9:
        /*0018*/ 	.byte	0x04, 0x17
        /*001a*/ 	.short	(.L_11 - .L_10)
.L_10:
        /*001c*/ 	.word	0x00000000
        /*0020*/ 	.short	0x0001
        /*0022*/ 	.short	0x0008
        /*0024*/ 	.byte	0x00, 0xf5, 0x21, 0x00


	//----- nvinfo : EIATTR_KPARAM_INFO
	.align		4
.L_11:
        /*0028*/ 	.byte	0x04, 0x17
        /*002a*/ 	.short	(.L_13 - .L_12)
.L_12:
        /*002c*/ 	.word	0x00000000
        /*0030*/ 	.short	0x0000
        /*0032*/ 	.short	0x0000
        /*0034*/ 	.byte	0x00, 0xf5, 0x21, 0x00


	//----- nvinfo : EIATTR_SPARSE_MMA_MASK
	.align		4
.L_13:
        /*0038*/ 	.byte	0x03, 0x50
        /*003a*/ 	.short	0x0000


	//----- nvinfo : EIATTR_MAXREG_COUNT
	.align		4
        /*003c*/ 	.byte	0x03, 0x1b
        /*003e*/ 	.short	0x00ff


	//----- nvinfo : EIATTR_NUM_BARRIERS
	.align		4
        /*0040*/ 	.byte	0x02, 0x4c
        /*0042*/ 	.byte	0x01
	.zero		1


	//----- nvinfo : EIATTR_MERCURY_ISA_VERSION
	.align		4
        /*0044*/ 	.byte	0x03, 0x5f
        /*0046*/ 	.short	0x0101


	//----- nvinfo : EIATTR_VRC_CTA_INIT_COUNT
	.align		4
        /*0048*/ 	.byte	0x02, 0x4a
	.zero		1
	.zero		1


	//----- nvinfo : EIATTR_EXIT_INSTR_OFFSETS
	.align		4
        /*004c*/ 	.byte	0x04, 0x1c
        /*004e*/ 	.short	(.L_15 - .L_14)


	//   ....[0]....
.L_14:
        /*0050*/ 	.word	0x00000a40


	//   ....[1]....
        /*0054*/ 	.word	0x00001500


	//   ....[2]....
        /*0058*/ 	.word	0x000015c0


	//----- nvinfo : EIATTR_CRS_STACK_SIZE
	.align		4
.L_15:
        /*005c*/ 	.byte	0x04, 0x1e
        /*005e*/ 	.short	(.L_17 - .L_16)
.L_16:
        /*0060*/ 	.word	0x00000000


	//----- nvinfo : EIATTR_CBANK_PARAM_SIZE
	.align		4
.L_17:
        /*0064*/ 	.byte	0x03, 0x19
        /*0066*/ 	.short	0x0014


	//----- nvinfo : EIATTR_PARAM_CBANK
	.align		4
        /*0068*/ 	.byte	0x04, 0x0a
        /*006a*/ 	.short	(.L_19 - .L_18)
	.align		4
.L_18:
        /*006c*/ 	.word	index@(.nv.constant0._Z4scanPfS_i)
        /*0070*/ 	.short	0x0380
        /*0072*/ 	.short	0x0014


	//----- nvinfo : EIATTR_SW_WAR
	.align		4
.L_19:
        /*0074*/ 	.byte	0x04, 0x36
        /*0076*/ 	.short	(.L_21 - .L_20)
.L_20:
        /*0078*/ 	.word	0x00000008
.L_21:


//--------------------- .nv.callgraph             --------------------------
	.section	.nv.callgraph,"",@"SHT_CUDA_CALLGRAPH"
	.align	4
	.sectionentsize	8
	.align		4
        /*0000*/ 	.word	0x00000000
	.align		4
        /*0004*/ 	.word	0xffffffff
	.align		4
        /*0008*/ 	.word	0x00000000
	.align		4
        /*000c*/ 	.word	0xfffffffe
	.align		4
        /*0010*/ 	.word	0x00000000
	.align		4
        /*0014*/ 	.word	0xfffffffd
	.align		4
        /*0018*/ 	.word	0x00000000
	.align		4
        /*001c*/ 	.word	0xfffffffc


//--------------------- .text._Z4scanPfS_i        --------------------------
	.section	.text._Z4scanPfS_i,"ax",@progbits
	.align	128
        .global         _Z4scanPfS_i
        .type           _Z4scanPfS_i,@function
        .size           _Z4scanPfS_i,(.L_x_9 - _Z4scanPfS_i)
        .other          _Z4scanPfS_i,@"STO_CUDA_ENTRY STV_DEFAULT"
_Z4scanPfS_i:
.text._Z4scanPfS_i:
[----:B------:R-:W-:Y:S01]  /*0000*/  LDC R1, c[0x0][0x37c] ;  /* 0x0000df00ff017b82 */ /* 0x000fe20000000800 */
[----:B------:R-:W0:Y:S01]  /*0010*/  S2R R3, SR_TID.X ;  /* 0x0000000000037919 */ /* 0x000e220000002100 */
[----:B------:R-:W0:Y:S01]  /*0020*/  LDCU UR8, c[0x0][0x360] ;  /* 0x00006c00ff0877ac */ /* 0x000e220008000800 */
[----:B------:R-:W-:Y:S01]  /*0030*/  IMAD.MOV.U32 R5, RZ, RZ, RZ ;  /* 0x000000ffff057224 */ /* 0x000fe200078e00ff */
[----:B------:R-:W0:Y:S01]  /*0040*/  S2R R0, SR_CTAID.X ;  /* 0x0000000000007919 */ /* 0x000e220000002500 */
[----:B------:R-:W1:Y:S01]  /*0050*/  LDCU UR4, c[0x0][0x390] ;  /* 0x00007200ff0477ac */ /* 0x000e620008000800 */
[----:B------:R-:W2:Y:S01]  /*0060*/  LDCU.64 UR6, c[0x0][0x358] ;  /* 0x00006b00ff0677ac */ /* 0x000ea20008000a00 */
[----:B0-----:R-:W-:-:S05]  /*0070*/  IMAD R4, R0, UR8, R3 ;  /* 0x0000000800047c24 */ /* 0x001fca000f8e0203 */
[----:B-1----:R-:W-:-:S13]  /*0080*/  ISETP.GE.U32.AND P0, PT, R4, UR4, PT ;  /* 0x0000000404007c0c */ /* 0x002fda000bf06070 */
[----:B------:R-:W0:Y:S02]  /*0090*/  @!P0 LDC.64 R6, c[0x0][0x380] ;  /* 0x0000e000ff068b82 */ /* 0x000e240000000a00 */
[----:B0-----:R-:W-:-:S05]  /*00a0*/  @!P0 IMAD.WIDE.U32 R6, R4, 0x4, R6 ;  /* 0x0000000404068825 */ /* 0x001fca00078e0006 */
[----:B--2---:R-:W2:Y:S01]  /*00b0*/  @!P0 LDG.E R5, desc[UR6][R6.64] ;  /* 0x0000000606058981 */ /* 0x004ea2000c1e1900 */
[----:B------:R-:W0:Y:S01]  /*00c0*/  S2UR UR5, SR_CgaCtaId ;  /* 0x00000000000579c3 */ /* 0x000e220000008800 */
[----:B------:R-:W-:Y:S01]  /*00d0*/  UMOV UR4, 0x400 ;  /* 0x0000040000047882 */ /* 0x000fe20000000000 */
[C---:B------:R-:W-:Y:S01]  /*00e0*/  ISETP.GT.U32.AND P0, PT, R3.reuse, 0x1ff, PT ;  /* 0x000001ff0300780c */ /* 0x040fe20003f04070 */
[----:B------:R-:W-:Y:S01]  /*00f0*/  BSSY.RECONVERGENT B0, `(.L_x_0) ;  /* 0x0000093000007945 */ /* 0x000fe20003800200 */
[----:B------:R-:W-:Y:S01]  /*0100*/  ISETP.GT.U32.AND P1, PT, R3, 0xff, PT ;  /* 0x000000ff0300780c */ /* 0x000fe20003f24070 */
[----:B0-----:R-:W-:-:S06]  /*0110*/  ULEA UR4, UR5, UR4, 0x18 ;  /* 0x0000000405047291 */ /* 0x001fcc000f8ec0ff */
[----:B------:R-:W-:-:S04]  /*0120*/  LEA R2, R3, UR4, 0x2 ;  /* 0x0000000403027c11 */ /* 0x000fc8000f8e10ff */
[C---:B------:R-:W-:Y:S01]  /*0130*/  @!P0 LEA R11, R3.reuse, UR4, 0x3 ;  /* 0x00000004030b8c11 */ /* 0x040fe2000f8e18ff */
[----:B--2---:R-:W-:Y:S01]  /*0140*/  STS [R2], R5 ;  /* 0x0000000502007388 */ /* 0x004fe20000000800 */
[----:B------:R-:W-:Y:S06]  /*0150*/  BAR.SYNC.DEFER_BLOCKING 0x0 ;  /* 0x0000000000007b1d */ /* 0x000fec0000010000 */
[----:B------:R-:W0:Y:S02]  /*0160*/  @!P0 LDS.64 R8, [R11] ;  /* 0x000000000b088984 */ /* 0x000e240000000a00 */
[----:B0-----:R-:W-:Y:S01]  /*0170*/  @!P0 FADD R8, R8, R9 ;  /* 0x0000000908088221 */ /* 0x001fe20000000000 */
[----:B------:R-:W-:-:S04]  /*0180*/  @!P1 LEA R9, R3, UR4, 0x4 ;  /* 0x0000000403099c11 */ /* 0x000fc8000f8e20ff */
[----:B------:R-:W-:Y:S01]  /*0190*/  @!P0 STS [R11+0x4], R8 ;  /* 0x000004080b008388 */ /* 0x000fe20000000800 */
[----:B------:R-:W-:Y:S01]  /*01a0*/  BAR.SYNC.DEFER_BLOCKING 0x0 ;  /* 0x0000000000007b1d */ /* 0x000fe20000010000 */
[----:B------:R-:W-:-:S13]  /*01b0*/  ISETP.GT.U32.AND P0, PT, R3, 0x7f, PT ;  /* 0x0000007f0300780c */ /* 0x000fda0003f04070 */
[----:B------:R-:W-:Y:S01]  /*01c0*/  @!P0 LEA R12, R3, UR4, 0x5 ;  /* 0x00000004030c8c11 */ /* 0x000fe2000f8e28ff */
[----:B------:R-:W-:Y:S04]  /*01d0*/  @!P1 LDS R6, [R9+0x4] ;  /* 0x0000040009069984 */ /* 0x000fe80000000800 */
[----:B------:R-:W0:Y:S02]  /*01e0*/  @!P1 LDS R7, [R9+0xc] ;  /* 0x00000c0009079984 */ /* 0x000e240000000800 */
[----:B0-----:R-:W-:-:S05]  /*01f0*/  @!P1 FADD R6, R6, R7 ;  /* 0x0000000706069221 */ /* 0x001fca0000000000 */
[----:B------:R-:W-:Y:S01]  /*0200*/  @!P1 STS [R9+0xc], R6 ;  /* 0x00000c0609009388 */ /* 0x000fe20000000800 */
[----:B------:R-:W-:Y:S01]  /*0210*/  BAR.SYNC.DEFER_BLOCKING 0x0 ;  /* 0x0000000000007b1d */ /* 0x000fe20000010000 */
[----:B------:R-:W-:-:S05]  /*0220*/  ISETP.GT.U32.AND P1, PT, R3, 0x3f, PT ;  /* 0x0000003f0300780c */ /* 0x000fca0003f24070 */
[----:B------:R-:W-:Y:S04]  /*0230*/  @!P0 LDS R5, [R12+0xc] ;  /* 0x00000c000c058984 */ /* 0x000fe80000000800 */
[----:B------:R-:W0:Y:S02]  /*0240*/  @!P0 LDS R10, [R12+0x1c] ;  /* 0x00001c000c0a8984 */ /* 0x000e240000000800 */
[----:B0-----:R-:W-:Y:S02]  /*0250*/  @!P0 FADD R5, R5, R10 ;  /* 0x0000000a05058221 */ /* 0x001fe40000000000 */
[----:B------:R-:W-:-:S03]  /*0260*/  @!P1 LEA R10, R3, UR4, 0x6 ;  /* 0x00000004030a9c11 */ /* 0x000fc6000f8e30ff */
        /* <DEDUP_REMOVED lines=37> */
[----:B------:R-:W-:-:S05]  /*04c0*/  ISETP.NE.AND P1, PT, R3, RZ, PT ;  /* 0x000000ff0300720c */ /* 0x000fca0003f25270 */
[----:B------:R-:W-:Y:S04]  /*04d0*/  @!P0 LDS R5, [R12+0x3fc] ;  /* 0x0003fc000c058984 */ /* 0x000fe80000000800 */
[----:B------:R-:W0:Y:S02]  /*04e0*/  @!P0 LDS R8, [R12+0x7fc] ;  /* 0x0007fc000c088984 */ /* 0x000e240000000800 */
[----:B0-----:R-:W-:-:S05]  /*04f0*/  @!P0 FADD R5, R5, R8 ;  /* 0x0000000805058221 */ /* 0x001fca0000000000 */
[----:B------:R-:W-:Y:S01]  /*0500*/  @!P0 STS [R12+0x7fc], R5 ;  /* 0x0007fc050c008388 */ /* 0x000fe20000000800 */
[----:B------:R-:W-:Y:S01]  /*0510*/  BAR.SYNC.DEFER_BLOCKING 0x0 ;  /* 0x0000000000007b1d */ /* 0x000fe20000010000 */
[----:B------:R-:W-:-:S13]  /*0520*/  ISETP.GT.U32.AND P0, PT, R3, 0x2, PT ;  /* 0x000000020300780c */ /* 0x000fda0003f04070 */
[----:B------:R-:W-:Y:S01]  /*0530*/  @!P0 LEA R10, R3, UR4, 0xa ;  /* 0x00000004030a8c11 */ /* 0x000fe2000f8e50ff */
[----:B------:R-:W-:Y:S04]  /*0540*/  @!P1 LDS R7, [UR4+0x7fc] ;  /* 0x0007fc04ff079984 */ /* 0x000fe80008000800 */
[----:B------:R-:W0:Y:S02]  /*0550*/  @!P1 LDS R8, [UR4+0xffc] ;  /* 0x000ffc04ff089984 */ /* 0x000e240008000800 */
[----:B0-----:R-:W-:-:S05]  /*0560*/  @!P1 FADD R7, R7, R8 ;  /* 0x0000000807079221 */ /* 0x001fca0000000000 */
[----:B------:R-:W-:Y:S01]  /*0570*/  @!P1 STS [UR4+0xffc], R7 ;  /* 0x000ffc07ff009988 */ /* 0x000fe20008000804 */
[----:B------:R-:W-:Y:S08]  /*0580*/  BAR.SYNC.DEFER_BLOCKING 0x0 ;  /* 0x0000000000007b1d */ /* 0x000ff00000010000 */
[----:B------:R-:W-:Y:S08]  /*0590*/  BAR.SYNC.DEFER_BLOCKING 0x0 ;  /* 0x0000000000007b1d */ /* 0x000ff00000010000 */
[----:B------:R-:W-:Y:S06]  /*05a0*/  BAR.SYNC.DEFER_BLOCKING 0x0 ;  /* 0x0000000000007b1d */ /* 0x000fec0000010000 */
[----:B------:R-:W-:Y:S04]  /*05b0*/  @!P1 LDS R6, [UR4+0x7fc] ;  /* 0x0007fc04ff069984 */ /* 0x000fe80008000800 */
[----:B------:R-:W0:Y:S02]  /*05c0*/  @!P1 LDS R9, [UR4+0xbfc] ;  /* 0x000bfc04ff099984 */ /* 0x000e240008000800 */
[----:B0-----:R-:W-:-:S05]  /*05d0*/  @!P1 FADD R6, R6, R9 ;  /* 0x0000000906069221 */ /* 0x001fca0000000000 */
[----:B------:R-:W-:Y:S01]  /*05e0*/  @!P1 STS [UR4+0xbfc], R6 ;  /* 0x000bfc06ff009988 */ /* 0x000fe20008000804 */
        /* <DEDUP_REMOVED lines=47> */
[----:B------:R-:W-:-:S03]  /*08e0*/  @!P1 IMAD R8, R3, 0x4, R2 ;  /* 0x0000000403089824 */ /* 0x000fc600078e0202 */
[----:B------:R-:W-:Y:S01]  /*08f0*/  @!P0 STS [R14+0x14], R5 ;  /* 0x000014050e008388 */ /* 0x000fe20000000800 */
[----:B------:R-:W-:Y:S01]  /*0900*/  BAR.SYNC.DEFER_BLOCKING 0x0 ;  /* 0x0000000000007b1d */ /* 0x000fe20000010000 */
[----:B------:R-:W-:-:S05]  /*0910*/  ISETP.GE.U32.AND P0, PT, R3, R0, PT ;  /* 0x000000000300720c */ /* 0x000fca0003f06070 */
[----:B------:R-:W-:Y:S04]  /*0920*/  @!P1 LDS R7, [R8+0x4] ;  /* 0x0000040008079984 */ /* 0x000fe80000000800 */
[----:B------:R-:W0:Y:S02]  /*0930*/  @!P1 LDS R10, [R8+0x8] ;  /* 0x00000800080a9984 */ /* 0x000e240000000800 */
[----:B0-----:R-:W-:Y:S02]  /*0940*/  @!P1 FADD R9, R7, R10 ;  /* 0x0000000a07099221 */ /* 0x001fe40000000000 */
[----:B------:R-:W0:Y:S03]  /*0950*/  LDC.64 R6, c[0x0][0x388] ;  /* 0x0000e200ff067b82 */ /* 0x000e260000000a00 */
[----:B------:R-:W-:Y:S05]  /*0960*/  @!P1 STS [R8+0x8], R9 ;  /* 0x0000080908009388 */ /* 0x000fea0000000800 */
[----:B------:R-:W-:Y:S01]  /*0970*/  BAR.SYNC.DEFER_BLOCKING 0x0 ;  /* 0x0000000000007b1d */ /* 0x000fe20000010000 */
[----:B------:R-:W-:Y:S01]  /*0980*/  ISETP.NE.AND P1, PT, R0, RZ, PT ;  /* 0x000000ff0000720c */ /* 0x000fe20003f25270 */
[----:B0-----:R-:W-:-:S04]  /*0990*/  IMAD.WIDE.U32 R4, R4, 0x4, R6 ;  /* 0x0000000404047825 */ /* 0x001fc800078e0006 */
[----:B------:R-:W0:Y:S04]  /*09a0*/  LDS R11, [R2] ;  /* 0x00000000020b7984 */ /* 0x000e280000000800 */
[----:B0-----:R0:W-:Y:S01]  /*09b0*/  STG.E desc[UR6][R4.64], R11 ;  /* 0x0000000b04007986 */ /* 0x0011e2000c101906 */
[----:B------:R-:W-:Y:S06]  /*09c0*/  BAR.SYNC.DEFER_BLOCKING 0x0 ;  /* 0x0000000000007b1d */ /* 0x000fec0000010000 */
[----:B------:R-:W-:Y:S05]  /*09d0*/  @P0 BRA `(.L_x_1) ;  /* 0x0000000000100947 */ /* 0x000fea0003800000 */
[----:B------:R-:W-:-:S04]  /*09e0*/  IMAD R3, R3, UR8, RZ ;  /* 0x0000000803037c24 */ /* 0x000fc8000f8e02ff */
[----:B------:R-:W-:-:S06]  /*09f0*/  IMAD.WIDE.U32 R6, R3, 0x4, R6 ;  /* 0x0000000403067825 */ /* 0x000fcc00078e0006 */
[----:B------:R-:W2:Y:S04]  /*0a00*/  LDG.E R7, desc[UR6][R6.64+0xffc] ;  /* 0x000ffc0606077981 */ /* 0x000ea8000c1e1900 */
[----:B--2---:R1:W-:Y:S02]  /*0a10*/  STS [R2], R7 ;  /* 0x0000000702007388 */ /* 0x0043e40000000800 */
.L_x_1:
[----:B------:R-:W-:Y:S05]  /*0a20*/  BSYNC.RECONVERGENT B0 ;  /* 0x0000000000007941 */ /* 0x000fea0003800200 */
.L_x_0:
[----:B------:R-:W-:Y:S06]  /*0a30*/  BAR.SYNC.DEFER_BLOCKING 0x0 ;  /* 0x0000000000007b1d */ /* 0x000fec0000010000 */
[----:B------:R-:W-:Y:S05]  /*0a40*/  @!P1 EXIT ;  /* 0x000000000000994d */ /* 0x000fea0003800000 */
[C---:B------:R-:W-:Y:S01]  /*0a50*/  ISETP.GE.U32.AND P0, PT, R0.reuse, 0x4, PT ;  /* 0x000000040000780c */ /* 0x040fe20003f06070 */
[----:B------:R-:W-:Y:S01]  /*0a60*/  HFMA2 R3, -RZ, RZ, 0, 0 ;  /* 0x00000000ff037431 */ /* 0x000fe200000001ff */
[----:B-1----:R-:W-:-:S11]  /*0a70*/  LOP3.LUT R2, R0, 0x3, RZ, 0xc0, !PT ;  /* 0x0000000300027812 */ /* 0x002fd600078ec0ff */
[----:B------:R-:W-:Y:S05]  /*0a80*/  @!P0 BRA `(.L_x_2) ;  /* 0x0000000800988947 */ /* 0x000fea0003800000 */
[----:B------:R-:W-:Y:S01]  /*0a90*/  LOP3.LUT R3, R0, 0x7ffffffc, RZ, 0xc0, !PT ;  /* 0x7ffffffc00037812 */ /* 0x000fe200078ec0ff */
[----:B------:R-:W-:-:S04]  /*0aa0*/  UIADD3 UR5, UPT, UPT, UR4, 0x8, URZ ;  /* 0x0000000804057890 */ /* 0x000fc8000fffe0ff */
[----:B------:R-:W-:-:S05]  /*0ab0*/  IMAD.MOV R0, RZ, RZ, -R3 ;  /* 0x000000ffff007224 */ /* 0x000fca00078e0a03 */
[----:B------:R-:W-:-:S13]  /*0ac0*/  ISETP.GE.AND P0, PT, R0, RZ, PT ;  /* 0x000000ff0000720c */ /* 0x000fda0003f06270 */
[----:B------:R-:W-:Y:S05]  /*0ad0*/  @P0 BRA `(.L_x_3) ;  /* 0x0000000800240947 */ /* 0x000fea0003800000 */
[----:B------:R-:W-:Y:S02]  /*0ae0*/  IADD3 R6, PT, PT, -R0, RZ, RZ ;  /* 0x000000ff00067210 */ /* 0x000fe40007ffe1ff */
[----:B------:R-:W-:Y:S02]  /*0af0*/  PLOP3.LUT P0, PT, PT, PT, PT, 0x80, 0x8 ;  /* 0x000000000008781c */ /* 0x000fe40003f0f070 */
[----:B------:R-:W-:-:S13]  /*0b00*/  ISETP.GT.AND P1, PT, R6, 0xc, PT ;  /* 0x0000000c0600780c */ /* 0x000fda0003f24270 */
[----:B------:R-:W-:Y:S05]  /*0b10*/  @!P1 BRA `(.L_x_4) ;  /* 0x0000000400549947 */ /* 0x000fea0003800000 */
[----:B------:R-:W-:-:S13]  /*0b20*/  PLOP3.LUT P0, PT, PT, PT, PT, 0x8, 0x80 ;  /* 0x000000000080781c */ /* 0x000fda0003f0e170 */
.L_x_5:
[----:B-1----:R-:W2:Y:S04]  /*0b30*/  LDG.E R7, desc[UR6][R4.64] ;  /* 0x0000000604077981 */ /* 0x002ea8000c1e1900 */
[----:B------:R-:W2:Y:S02]  /*0b40*/  LDS R6, [UR5+-0x8] ;  /* 0xfffff805ff067984 */ /* 0x000ea40008000800 */
[----:B--2---:R-:W-:-:S05]  /*0b50*/  FADD R7, R6, R7 ;  /* 0x0000000706077221 */ /* 0x004fca0000000000 */
[----:B------:R-:W-:Y:S01]  /*0b60*/  STG.E desc[UR6][R4.64], R7 ;  /* 0x0000000704007986 */ /* 0x000fe2000c101906 */
[----:B------:R-:W-:Y:S06]  /*0b70*/  BAR.SYNC.DEFER_BLOCKING 0x0 ;  /* 0x0000000000007b1d */ /* 0x000fec0000010000 */
[----:B------:R-:W2:Y:S04]  /*0b80*/  LDG.E R9, desc[UR6][R4.64] ;  /* 0x0000000604097981 */ /* 0x000ea8000c1e1900 */
[----:B------:R-:W2:Y:S02]  /*0b90*/  LDS R6, [UR5+-0x4] ;  /* 0xfffffc05ff067984 */ /* 0x000ea40008000800 */
[----:B--2---:R-:W-:-:S05]  /*0ba0*/  FADD R9, R6, R9 ;  /* 0x0000000906097221 */ /* 0x004fca0000000000 */
[----:B------:R-:W-:Y:S01]  /*0bb0*/  STG.E desc[UR6][R4.64], R9 ;  /* 0x0000000904007986 */ /* 0x000fe2000c101906 */
[----:B------:R-:W-:Y:S06]  /*0bc0*/  BAR.SYNC.DEFER_BLOCKING 0x0 ;  /* 0x0000000000007b1d */ /* 0x000fec0000010000 */
[----:B0-----:R-:W2:Y:S04]  /*0bd0*/  LDG.E R11, desc[UR6][R4.64] ;  /* 0x00000006040b7981 */ /* 0x001ea8000c1e1900 */
[----:B------:R-:W2:Y:S02]  /*0be0*/  LDS R6, [UR5] ;  /* 0x00000005ff067984 */ /* 0x000ea40008000800 */
[----:B--2---:R-:W-:-:S05]  /*0bf0*/  FADD R11, R6, R11 ;  /* 0x0000000b060b7221 */ /* 0x004fca0000000000 */
[----:B------:R-:W-:Y:S01]  /*0c00*/  STG.E desc[UR6][R4.64], R11 ;  /* 0x0000000b04007986 */ /* 0x000fe2000c101906 */
[----:B------:R-:W-:Y:S06]  /*0c10*/  BAR.SYNC.DEFER_BLOCKING 0x0 ;  /* 0x0000000000007b1d */ /* 0x000fec0000010000 */
[----:B------:R-:W2:Y:S04]  /*0c20*/  LDG.E R7, desc[UR6][R4.64] ;  /* 0x0000000604077981 */ /* 0x000ea8000c1e1900 */
[----:B------:R-:W2:Y:S02]  /*0c30*/  LDS R6, [UR5+0x4] ;  /* 0x00000405ff067984 */ /* 0x000ea40008000800 */
        /* <DEDUP_REMOVED lines=58> */
[----:B------:R-:W2:Y:S01]  /*0fe0*/  LDG.E R7, desc[UR6][R4.64] ;  /* 0x0000000604077981 */ /* 0x000ea2000c1e1900 */
[----:B------:R-:W-:-:S03]  /*0ff0*/  VIADD R0, R0, 0x10 ;  /* 0x0000001000007836 */ /* 0x000fc60000000000 */
[----:B------:R-:W2:Y:S01]  /*1000*/  LDS R6, [UR5+0x34] ;  /* 0x00003405ff067984 */ /* 0x000ea20008000800 */
[----:B------:R-:W-:Y:S01]  /*1010*/  UIADD3 UR5, UPT, UPT, UR5, 0x40, URZ ;  /* 0x0000004005057890 */ /* 0x000fe2000fffe0ff */
[----:B------:R-:W-:Y:S01]  /*1020*/  ISETP.GE.AND P1, PT, R0, -0xc, PT ;  /* 0xfffffff40000780c */ /* 0x000fe20003f26270 */
[----:B--2---:R-:W-:-:S05]  /*1030*/  FADD R7, R6, R7 ;  /* 0x0000000706077221 */ /* 0x004fca0000000000 */
[----:B------:R1:W-:Y:S01]  /*1040*/  STG.E desc[UR6][R4.64], R7 ;  /* 0x0000000704007986 */ /* 0x0003e2000c101906 */
[----:B------:R-:W-:Y:S06]  /*1050*/  BAR.SYNC.DEFER_BLOCKING 0x0 ;  /* 0x0000000000007b1d */ /* 0x000fec0000010000 */
[----:B------:R-:W-:Y:S05]  /*1060*/  @!P1 BRA `(.L_x_5) ;  /* 0xfffffff800b09947 */ /* 0x000fea000383ffff */
.L_x_4:
[----:B------:R-:W-:-:S04]  /*1070*/  IADD3 R6, PT, PT, -R0, RZ, RZ ;  /* 0x000000ff00067210 */ /* 0x000fc80007ffe1ff */
[----:B------:R-:W-:-:S13]  /*1080*/  ISETP.GT.AND P1, PT, R6, 0x4, PT ;  /* 0x000000040600780c */ /* 0x000fda0003f24270 */
[----:B------:R-:W-:Y:S05]  /*1090*/  @!P1 BRA `(.L_x_6) ;  /* 0x0000000000ac9947 */ /* 0x000fea0003800000 */
        /* <DEDUP_REMOVED lines=36> */
[----:B------:R-:W-:Y:S01]  /*12e0*/  PLOP3.LUT P0, PT, PT, PT, PT, 0x8, 0x80 ;  /* 0x000000000080781c */ /* 0x000fe20003f0e170 */
[----:B------:R-:W-:Y:S02]  /*12f0*/  VIADD R0, R0, 0x8 ;  /* 0x0000000800007836 */ /* 0x000fe40000000000 */
[----:B------:R-:W2:Y:S01]  /*1300*/  LDS R6, [UR5+0x14] ;  /* 0x00001405ff067984 */ /* 0x000ea20008000800 */
[----:B------:R-:W-:Y:S01]  /*1310*/  UIADD3 UR5, UPT, UPT, UR5, 0x20, URZ ;  /* 0x0000002005057890 */ /* 0x000fe2000fffe0ff */
[----:B--2---:R-:W-:-:S05]  /*1320*/  FADD R9, R6, R9 ;  /* 0x0000000906097221 */ /* 0x004fca0000000000 */
[----:B------:R2:W-:Y:S01]  /*1330*/  STG.E desc[UR6][R4.64], R9 ;  /* 0x0000000904007986 */ /* 0x0005e2000c101906 */
[----:B------:R-:W-:Y:S06]  /*1340*/  BAR.SYNC.DEFER_BLOCKING 0x0 ;  /* 0x0000000000007b1d */ /* 0x000fec0000010000 */
.L_x_6:
[----:B------:R-:W-:-:S13]  /*1350*/  ISETP.NE.OR P0, PT, R0, RZ, P0 ;  /* 0x000000ff0000720c */ /* 0x000fda0000705670 */
[----:B------:R-:W-:Y:S05]  /*1360*/  @!P0 BRA `(.L_x_2) ;  /* 0x0000000000608947 */ /* 0x000fea0003800000 */
.L_x_3:
[----:B-1-3--:R-:W3:Y:S04]  /*1370*/  LDG.E R7, desc[UR6][R4.64] ;  /* 0x0000000604077981 */ /* 0x00aee8000c1e1900 */
[----:B------:R-:W3:Y:S02]  /*1380*/  LDS R6, [UR5+-0x8] ;  /* 0xfffff805ff067984 */ /* 0x000ee40008000800 */
[----:B---3--:R-:W-:-:S05]  /*1390*/  FADD R7, R6, R7 ;  /* 0x0000000706077221 */ /* 0x008fca0000000000 */
[----:B------:R-:W-:Y:S01]  /*13a0*/  STG.E desc[UR6][R4.64], R7 ;  /* 0x0000000704007986 */ /* 0x000fe2000c101906 */
[----:B------:R-:W-:Y:S06]  /*13b0*/  BAR.SYNC.DEFER_BLOCKING 0x0 ;  /* 0x0000000000007b1d */ /* 0x000fec0000010000 */
[----:B--2---:R-:W2:Y:S04]  /*13c0*/  LDG.E R9, desc[UR6][R4.64] ;  /* 0x0000000604097981 */ /* 0x004ea8000c1e1900 */
        /* <DEDUP_REMOVED lines=9> */
[----:B------:R-:W2:Y:S01]  /*1460*/  LDG.E R7, desc[UR6][R4.64] ;  /* 0x0000000604077981 */ /* 0x000ea2000c1e1900 */
[----:B------:R-:W-:-:S03]  /*1470*/  IADD3 R0, PT, PT, R0, 0x4, RZ ;  /* 0x0000000400007810 */ /* 0x000fc60007ffe0ff */
[----:B------:R-:W2:Y:S01]  /*1480*/  LDS R6, [UR5+0x4] ;  /* 0x00000405ff067984 */ /* 0x000ea20008000800 */
[----:B------:R-:W-:Y:S01]  /*1490*/  ISETP.NE.AND P0, PT, R0, RZ, PT ;  /* 0x000000ff0000720c */ /* 0x000fe20003f05270 */
[----:B------:R-:W-:Y:S01]  /*14a0*/  UIADD3 UR5, UPT, UPT, UR5, 0x10, URZ ;  /* 0x0000001005057890 */ /* 0x000fe2000fffe0ff */
[----:B--2---:R-:W-:-:S05]  /*14b0*/  FADD R7, R6, R7 ;  /* 0x0000000706077221 */ /* 0x004fca0000000000 */
[----:B------:R3:W-:Y:S01]  /*14c0*/  STG.E desc[UR6][R4.64], R7 ;  /* 0x0000000704007986 */ /* 0x0007e2000c101906 */
[----:B------:R-:W-:Y:S06]  /*14d0*/  BAR.SYNC.DEFER_BLOCKING 0x0 ;  /* 0x0000000000007b1d */ /* 0x000fec0000010000 */
[----:B------:R-:W-:Y:S05]  /*14e0*/  @P0 BRA `(.L_x_3) ;  /* 0xfffffffc00a00947 */ /* 0x000fea000383ffff */
.L_x_2:
[----:B------:R-:W-:-:S13]  /*14f0*/  ISETP.NE.AND P0, PT, R2, RZ, PT ;  /* 0x000000ff0200720c */ /* 0x000fda0003f05270 */
[----:B------:R-:W-:Y:S05]  /*1500*/  @!P0 EXIT ;  /* 0x000000000000894d */ /* 0x000fea0003800000 */
[----:B------:R-:W-:Y:S01]  /*1510*/  LEA R3, R3, UR4, 0x2 ;  /* 0x0000000403037c11 */ /* 0x000fe2000f8e10ff */
[----:B------:R-:W-:-:S07]  /*1520*/  IMAD.MOV R2, RZ, RZ, -R2 ;  /* 0x000000ffff027224 */ /* 0x000fce00078e0a02 */
.L_x_7:
[----:B-1-34-:R-:W3:Y:S01]  /*1530*/  LDG.E R7, desc[UR6][R4.64] ;  /* 0x0000000604077981 */ /* 0x01aee2000c1e1900 */
[----:B------:R-:W-:-:S03]  /*1540*/  IADD3 R2, PT, PT, R2, 0x1, RZ ;  /* 0x0000000102027810 */ /* 0x000fc60007ffe0ff */
[----:B------:R1:W3:Y:S01]  /*1550*/  LDS R0, [R3] ;  /* 0x0000000003007984 */ /* 0x0002e20000000800 */
[----:B------:R-:W-:Y:S02]  /*1560*/  ISETP.NE.AND P0, PT, R2, RZ, PT ;  /* 0x000000ff0200720c */ /* 0x000fe40003f05270 */
[----:B-1----:R-:W-:Y:S01]  /*1570*/  IADD3 R3, PT, PT, R3, 0x4, RZ ;  /* 0x0000000403037810 */ /* 0x002fe20007ffe0ff */
[----:B---3--:R-:W-:-:S05]  /*1580*/  FADD R7, R0, R7 ;  /* 0x0000000700077221 */ /* 0x008fca0000000000 */
[----:B------:R4:W-:Y:S01]  /*1590*/  STG.E desc[UR6][R4.64], R7 ;  /* 0x0000000704007986 */ /* 0x0009e2000c101906 */
[----:B------:R-:W-:Y:S06]  /*15a0*/  BAR.SYNC.DEFER_BLOCKING 0x0 ;  /* 0x0000000000007b1d */ /* 0x000fec0000010000 */
[----:B------:R-:W-:Y:S05]  /*15b0*/  @P0 BRA `(.L_x_7) ;  /* 0xfffffffc00dc0947 */ /* 0x000fea000383ffff */
[----:B------:R-:W-:Y:S05]  /*15c0*/  EXIT ;  /* 0x000000000000794d */ /* 0x000fea0003800000 */
.L_x_8:
[----:B------:R-:W-:-:S00]  /*15d0*/  BRA `(.L_x_8) ;  /* 0xfffffffc00fc7947 */ /* 0x000fc0000383ffff */
[----:B------:R-:W-:-:S00]  /*15e0*/  NOP ;  /* 0x0000000000007918 */ /* 0x000fc00000000000 */
        /* <DEDUP_REMOVED lines=9> */
.L_x_9:


//--------------------- .nv.shared._Z4scanPfS_i   --------------------------
	.section	.nv.shared._Z4scanPfS_i,"aw",@nobits
	.sectionflags	@""
	.align	4
.nv.shared._Z4scanPfS_i:
	.zero		5120


//--------------------- .nv.shared.reserved.0     --------------------------
	.section	.nv.shared.reserved.0,"aw",@nobits
	.weak		__nv_reservedSMEM_offset_0_alias
	.size		__nv_reservedSMEM_offset_0_alias, 0, 64
	.other		__nv_reservedSMEM_offset_0_alias,@"STO_CUDA_RESERVED_SHARED STV_DEFAULT"
__nv_reservedSMEM_offset_0_alias:
	.zero		0
	.zero		64


//--------------------- .nv.constant0._Z4scanPfS_i --------------------------
	.section	.nv.constant0._Z4scanPfS_i,"a",@progbits
	.sectionflags	@""
	.align	4
.nv.constant0._Z4scanPfS_i:
	.zero		916


//--------------------- SYMBOLS --------------------------

	.type		.nv.reservedSmem.offset0,@object
	.size		.nv.reservedSmem.offset0,0x4
	.type		.nv.reservedSmem.cap,@object
	.size		.nv.reservedSmem.cap,0x4
